	.headerflags	@"EF_CUDA_TEXMODE_UNIFIED EF_CUDA_64BIT_ADDRESS EF_CUDA_ACCELERATORS EF_CUDA_SM90 EF_CUDA_VIRTUAL_SM(EF_CUDA_SM90)"
	.elftype	@"ET_EXEC"


//--------------------- .nv.info                  --------------------------
	.section	.nv.info,"",@"SHT_CUDA_INFO"
	.align	4


	//----- nvinfo : EIATTR_REGCOUNT
	.align		4
        /*0000*/ 	.byte	0x04, 0x2f
        /*0002*/ 	.short	(.L_3 - .L_2)
	.align		4
.L_2:
        /*0004*/ 	.word	index@(triton_poi_fused__native_batch_norm_legit_no_training_add_relu_13)
        /*0008*/ 	.word	0x00000014


	//----- nvinfo : EIATTR_MIN_STACK_SIZE
	.align		4
.L_3:
        /*000c*/ 	.byte	0x04, 0x12
        /*000e*/ 	.short	(.L_5 - .L_4)
	.align		4
.L_4:
        /*0010*/ 	.word	index@(triton_poi_fused__native_batch_norm_legit_no_training_add_relu_13)
        /*0014*/ 	.word	0x00000000


	//----- nvinfo : EIATTR_FRAME_SIZE
	.align		4
.L_5:
        /*0018*/ 	.byte	0x04, 0x11
        /*001a*/ 	.short	(.L_7 - .L_6)
	.align		4
.L_6:
        /*001c*/ 	.word	index@(triton_poi_fused__native_batch_norm_legit_no_training_add_relu_13)
        /*0020*/ 	.word	0x00000000


	//----- nvinfo : EIATTR_MIN_STACK_SIZE
	.align		4
.L_7:
        /*0024*/ 	.byte	0x04, 0x12
        /*0026*/ 	.short	(.L_9 - .L_8)
	.align		4
.L_8:
        /*0028*/ 	.word	index@(triton_poi_fused__native_batch_norm_legit_no_training_add_relu_13)
        /*002c*/ 	.word	0x00000000
.L_9:


//--------------------- .nv.info.triton_poi_fused__native_batch_norm_legit_no_training_add_relu_13 --------------------------
	.section	.nv.info.triton_poi_fused__native_batch_norm_legit_no_training_add_relu_13,"",@"SHT_CUDA_INFO"
	.sectionflags	@""
	.align	4


	//----- nvinfo : EIATTR_CUDA_API_VERSION
	.align		4
        /*0000*/ 	.byte	0x04, 0x37
        /*0002*/ 	.short	(.L_11 - .L_10)
.L_10:
        /*0004*/ 	.word	0x0000007c


	//----- nvinfo : EIATTR_KPARAM_INFO
	.align		4
.L_11:
        /*0008*/ 	.byte	0x04, 0x17
        /*000a*/ 	.short	(.L_13 - .L_12)
.L_12:
        /*000c*/ 	.word	0x00000000
        /*0010*/ 	.short	0x0007
        /*0012*/ 	.short	0x0038
        /*0014*/ 	.byte	0x00, 0xf0, 0x11, 0x00


	//----- nvinfo : EIATTR_KPARAM_INFO
	.align		4
.L_13:
        /*0018*/ 	.byte	0x04, 0x17
        /*001a*/ 	.short	(.L_15 - .L_14)
.L_14:
        /*001c*/ 	.word	0x00000000
        /*0020*/ 	.short	0x0006
        /*0022*/ 	.short	0x0030
        /*0024*/ 	.byte	0x00, 0xf4, 0x21, 0x00


	//----- nvinfo : EIATTR_KPARAM_INFO
	.align		4
.L_15:
        /*0028*/ 	.byte	0x04, 0x17
        /*002a*/ 	.short	(.L_17 - .L_16)
.L_16:
        /*002c*/ 	.word	0x00000000
        /*0030*/ 	.short	0x0005
        /*0032*/ 	.short	0x0028
        /*0034*/ 	.byte	0x00, 0xf4, 0x21, 0x00


	//----- nvinfo : EIATTR_KPARAM_INFO
	.align		4
.L_17:
        /*0038*/ 	.byte	0x04, 0x17
        /*003a*/ 	.short	(.L_19 - .L_18)
.L_18:
        /*003c*/ 	.word	0x00000000
        /*0040*/ 	.short	0x0004
        /*0042*/ 	.short	0x0020
        /*0044*/ 	.byte	0x00, 0xf4, 0x21, 0x00


	//----- nvinfo : EIATTR_KPARAM_INFO
	.align		4
.L_19:
        /*0048*/ 	.byte	0x04, 0x17
        /*004a*/ 	.short	(.L_21 - .L_20)
.L_20:
        /*004c*/ 	.word	0x00000000
        /*0050*/ 	.short	0x0003
        /*0052*/ 	.short	0x0018
        /*0054*/ 	.byte	0x00, 0xf4, 0x21, 0x00


	//----- nvinfo : EIATTR_KPARAM_INFO
	.align		4
.L_21:
        /*0058*/ 	.byte	0x04, 0x17
        /*005a*/ 	.short	(.L_23 - .L_22)
.L_22:
        /*005c*/ 	.word	0x00000000
        /*0060*/ 	.short	0x0002
        /*0062*/ 	.short	0x0010
        /*0064*/ 	.byte	0x00, 0xf4, 0x21, 0x00


	//----- nvinfo : EIATTR_KPARAM_INFO
	.align		4
.L_23:
        /*0068*/ 	.byte	0x04, 0x17
        /*006a*/ 	.short	(.L_25 - .L_24)
.L_24:
        /*006c*/ 	.word	0x00000000
        /*0070*/ 	.short	0x0001
        /*0072*/ 	.short	0x0008
        /*0074*/ 	.byte	0x00, 0xf4, 0x21, 0x00


	//----- nvinfo : EIATTR_KPARAM_INFO
	.align		4
.L_25:
        /*0078*/ 	.byte	0x04, 0x17
        /*007a*/ 	.short	(.L_27 - .L_26)
.L_26:
        /*007c*/ 	.word	0x00000000
        /*0080*/ 	.short	0x0000
        /*0082*/ 	.short	0x0000
        /*0084*/ 	.byte	0x00, 0xf4, 0x21, 0x00


	//----- nvinfo : EIATTR_SPARSE_MMA_MASK
	.align		4
.L_27:
        /*0088*/ 	.byte	0x03, 0x50
        /*008a*/ 	.short	0x0000


	//----- nvinfo : EIATTR_MAXREG_COUNT
	.align		4
        /*008c*/ 	.byte	0x03, 0x1b
        /*008e*/ 	.short	0x00ff


	//----- nvinfo : EIATTR_EXIT_INSTR_OFFSETS
	.align		4
        /*0090*/ 	.byte	0x04, 0x1c
        /*0092*/ 	.short	(.L_29 - .L_28)


	//   ....[0]....
.L_28:
        /*0094*/ 	.word	0x00000420


	//----- nvinfo : EIATTR_REQNTID
	.align		4
.L_29:
        /*0098*/ 	.byte	0x04, 0x10
        /*009a*/ 	.short	(.L_31 - .L_30)
.L_30:
        /*009c*/ 	.word	0x00000100
        /*00a0*/ 	.word	0x00000001
        /*00a4*/ 	.word	0x00000001


	//----- nvinfo : EIATTR_CBANK_PARAM_SIZE
	.align		4
.L_31:
        /*00a8*/ 	.byte	0x03, 0x19
        /*00aa*/ 	.short	0x003c


	//----- nvinfo : EIATTR_PARAM_CBANK
	.align		4
        /*00ac*/ 	.byte	0x04, 0x0a
        /*00ae*/ 	.short	(.L_33 - .L_32)
	.align		4
.L_32:
        /*00b0*/ 	.word	index@(.nv.constant0.triton_poi_fused__native_batch_norm_legit_no_training_add_relu_13)
        /*00b4*/ 	.short	0x0210
        /*00b6*/ 	.short	0x003c


	//----- nvinfo : EIATTR_SW_WAR
	.align		4
.L_33:
        /*00b8*/ 	.byte	0x04, 0x36
        /*00ba*/ 	.short	(.L_35 - .L_34)
.L_34:
        /*00bc*/ 	.word	0x00000008
.L_35:


//--------------------- .nv.callgraph             --------------------------
	.section	.nv.callgraph,"",@"SHT_CUDA_CALLGRAPH"
	.align	4
	.sectionentsize	8
	.align		4
        /*0000*/ 	.word	0x00000000
	.align		4
        /*0004*/ 	.word	0xffffffff
	.align		4
        /*0008*/ 	.word	0x00000000
	.align		4
        /*000c*/ 	.word	0xfffffffe
	.align		4
        /*0010*/ 	.word	0x00000000
	.align		4
        /*0014*/ 	.word	0xfffffffd
	.align		4
        /*0018*/ 	.word	0x00000000
	.align		4
        /*001c*/ 	.word	0xfffffffc


//--------------------- .nv.constant4             --------------------------
	.section	.nv.constant4,"a",@progbits
	.align	8
	.align		8
.nv.constant4:
        /*0000*/ 	.dword	_$_str
	.align		8
        /*0008*/ 	.dword	_$_str_$_2


//--------------------- .text.triton_poi_fused__native_batch_norm_legit_no_training_add_relu_13 --------------------------
	.section	.text.triton_poi_fused__native_batch_norm_legit_no_training_add_relu_13,"ax",@progbits
	.align	128
        .global         triton_poi_fused__native_batch_norm_legit_no_training_add_relu_13
        .type           triton_poi_fused__native_batch_norm_legit_no_training_add_relu_13,@function
        .size           triton_poi_fused__native_batch_norm_legit_no_training_add_relu_13,(.L_x_1 - triton_poi_fused__native_batch_norm_legit_no_training_add_relu_13)
        .other          triton_poi_fused__native_batch_norm_legit_no_training_add_relu_13,@"STO_CUDA_ENTRY STV_DEFAULT"
triton_poi_fused__native_batch_norm_legit_no_training_add_relu_13:
.text.triton_poi_fused__native_batch_norm_legit_no_training_add_relu_13:
[----:B------:R-:W-:Y:S01]  /*0000*/  LDC R1, c[0x0][0x28] ;  /* 0x00000a00ff017b82 */ /* 0x000fe20000000800 */
[----:B------:R-:W1:Y:S07]  /*0010*/  S2R R0, SR_TID.X ;  /* 0x0000000000007919 */ /* 0x000e6e0000002100 */
[----:B------:R-:W2:Y:S01]  /*0020*/  LDC.64 R2, c[0x0][0x220] ;  /* 0x00008800ff027b82 */ /* 0x000ea20000000a00 */
[----:B------:R-:W-:Y:S01]  /*0030*/  ULDC.64 UR4, c[0x0][0x208] ;  /* 0x0000820000047ab9 */ /* 0x000fe20000000a00 */
[----:B------:R-:W3:Y:S06]  /*0040*/  S2R R7, SR_CTAID.X ;  /* 0x0000000000077919 */ /* 0x000eec0000002500 */
[----:B------:R-:W4:Y:S08]  /*0050*/  LDC.64 R8, c[0x0][0x228] ;  /* 0x00008a00ff087b82 */ /* 0x000f300000000a00 */
[----:B------:R-:W5:Y:S08]  /*0060*/  LDC.64 R10, c[0x0][0x230] ;  /* 0x00008c00ff0a7b82 */ /* 0x000f700000000a00 */
[----:B------:R-:W4:Y:S01]  /*0070*/  LDC.64 R12, c[0x0][0x238] ;  /* 0x00008e00ff0c7b82 */ /* 0x000f220000000a00 */
[----:B-1----:R-:W-:-:S02]  /*0080*/  SHF.L.U32 R0, R0, 0x1, RZ ;  /* 0x0000000100007819 */ /* 0x002fc400000006ff */
[----:B---3--:R-:W-:Y:S02]  /*0090*/  SHF.R.S32.HI R5, RZ, 0x16, R7 ;  /* 0x00000016ff057819 */ /* 0x008fe40000011407 */
[----:B------:R-:W-:Y:S02]  /*00a0*/  LOP3.LUT R0, R0, 0x1fe, RZ, 0xc0, !PT ;  /* 0x000001fe00007812 */ /* 0x000fe400078ec0ff */
[----:B------:R-:W-:Y:S02]  /*00b0*/  SGXT R5, R5, 0x1 ;  /* 0x000000010505781a */ /* 0x000fe40000000200 */
[----:B------:R-:W-:Y:S02]  /*00c0*/  LEA R0, R7, R0, 0x9 ;  /* 0x0000000007007211 */ /* 0x000fe400078e48ff */
[----:B------:R-:W1:Y:S02]  /*00d0*/  LDC.64 R6, c[0x0][0x218] ;  /* 0x00008600ff067b82 */ /* 0x000e640000000a00 */
[----:B------:R-:W-:-:S04]  /*00e0*/  LEA.HI R5, R5, R0, RZ, 0x9 ;  /* 0x0000000005057211 */ /* 0x000fc800078f48ff */
[----:B------:R-:W-:-:S04]  /*00f0*/  LOP3.LUT R5, R5, 0xfffffe00, RZ, 0xc0, !PT ;  /* 0xfffffe0005057812 */ /* 0x000fc800078ec0ff */
[----:B------:R-:W-:Y:S02]  /*0100*/  IADD3 R15, R0, -R5, RZ ;  /* 0x80000005000f7210 */ /* 0x000fe40007ffe0ff */
[----:B------:R-:W3:Y:S03]  /*0110*/  LDC.64 R4, c[0x0][0x210] ;  /* 0x00008400ff047b82 */ /* 0x000ee60000000a00 */
[----:B--2---:R-:W-:-:S06]  /*0120*/  IMAD.WIDE R2, R15, 0x4, R2 ;  /* 0x000000040f027825 */ /* 0x004fcc00078e0202 */
[----:B------:R-:W2:Y:S01]  /*0130*/  LDG.E.EL.64 R2, desc[UR4][R2.64] ;  /* 0x0000000402027981 */ /* 0x000ea2000c2e1b00 */
[----:B-1----:R-:W-:-:S04]  /*0140*/  IMAD.WIDE R6, R15, 0x4, R6 ;  /* 0x000000040f067825 */ /* 0x002fc800078e0206 */
[C---:B----4-:R-:W-:Y:S02]  /*0150*/  IMAD.WIDE R8, R15.reuse, 0x4, R8 ;  /* 0x000000040f087825 */ /* 0x050fe400078e0208 */
[----:B------:R-:W4:Y:S02]  /*0160*/  LDG.E.EL.64 R6, desc[UR4][R6.64] ;  /* 0x0000000406067981 */ /* 0x000f24000c2e1b00 */
[----:B-----5:R-:W-:Y:S02]  /*0170*/  IMAD.WIDE R10, R15, 0x4, R10 ;  /* 0x000000040f0a7825 */ /* 0x020fe400078e020a */
[----:B------:R-:W5:Y:S02]  /*0180*/  LDG.E.EL.64 R8, desc[UR4][R8.64] ;  /* 0x0000000408087981 */ /* 0x000f64000c2e1b00 */
[C---:B---3--:R-:W-:Y:S02]  /*0190*/  IMAD.WIDE R4, R0.reuse, 0x4, R4 ;  /* 0x0000000400047825 */ /* 0x048fe400078e0204 */
[----:B------:R-:W5:Y:S04]  /*01a0*/  LDG.E.EL.64 R10, desc[UR4][R10.64] ;  /* 0x000000040a0a7981 */ /* 0x000f68000c2e1b00 */
[----:B------:R-:W4:Y:S01]  /*01b0*/  LDG.E.64 R4, desc[UR4][R4.64] ;  /* 0x0000000404047981 */ /* 0x000f22000c1e1b00 */
[----:B0-----:R-:W-:-:S06]  /*01c0*/  IMAD.WIDE R12, R0, 0x4, R12 ;  /* 0x00000004000c7825 */ /* 0x001fcc00078e020c */
[----:B------:R-:W3:Y:S01]  /*01d0*/  LDG.E.64 R12, desc[UR4][R12.64] ;  /* 0x000000040c0c7981 */ /* 0x000ee2000c1e1b00 */
[----:B------:R-:W-:Y:S01]  /*01e0*/  HFMA2.MMA R16, -RZ, RZ, 1.625, 0 ;  /* 0x3e800000ff107435 */ /* 0x000fe200000001ff */
[----:B--2---:R-:W-:Y:S01]  /*01f0*/  FADD R2, R2, 9.9999997473787516356e-06 ;  /* 0x3727c5ac02027421 */ /* 0x004fe20000000000 */
[----:B------:R-:W-:-:S03]  /*0200*/  FADD R3, R3, 9.9999997473787516356e-06 ;  /* 0x3727c5ac03037421 */ /* 0x000fc60000000000 */
[----:B------:R-:W0:Y:S08]  /*0210*/  MUFU.SQRT R14, R2 ;  /* 0x00000002000e7308 */ /* 0x000e300000002000 */
[----:B------:R1:W2:Y:S01]  /*0220*/  MUFU.SQRT R15, R3 ;  /* 0x00000003000f7308 */ /* 0x0002a20000002000 */
[C---:B0-----:R-:W-:Y:S02]  /*0230*/  FSETP.GT.AND P0, PT, R14.reuse, 8.50705917302346158658e+37, PT ;  /* 0x7e8000000e00780b */ /* 0x041fe40003f04000 */
[----:B------:R-:W-:Y:S01]  /*0240*/  FSETP.GEU.AND P2, PT, R14, 1.175494350822287508e-38, PT ;  /* 0x008000000e00780b */ /* 0x000fe20003f4e000 */
[----:B-1----:R-:W0:Y:S01]  /*0250*/  LDC.64 R2, c[0x0][0x240] ;  /* 0x00009000ff027b82 */ /* 0x002e220000000a00 */
[----:B--2---:R-:W-:-:S02]  /*0260*/  FSETP.GT.AND P1, PT, R15, 8.50705917302346158658e+37, PT ;  /* 0x7e8000000f00780b */ /* 0x004fc40003f24000 */
[----:B------:R-:W-:-:S07]  /*0270*/  FSETP.GEU.AND P3, PT, R15, 1.175494350822287508e-38, PT ;  /* 0x008000000f00780b */ /* 0x000fce0003f6e000 */
[----:B------:R-:W-:-:S04]  /*0280*/  @P0 FMUL R14, R14, 0.25 ;  /* 0x3e8000000e0e0820 */ /* 0x000fc80000400000 */
[----:B------:R-:W-:Y:S01]  /*0290*/  @!P2 FMUL R14, R14, 16777216 ;  /* 0x4b8000000e0ea820 */ /* 0x000fe20000400000 */
[----:B------:R-:W-:-:S04]  /*02a0*/  @P1 FMUL R15, R15, 0.25 ;  /* 0x3e8000000f0f1820 */ /* 0x000fc80000400000 */
[----:B------:R-:W-:Y:S01]  /*02b0*/  @!P3 FMUL R15, R15, 16777216 ;  /* 0x4b8000000f0fb820 */ /* 0x000fe20000400000 */
[----:B------:R-:W1:Y:S01]  /*02c0*/  MUFU.RCP R14, R14 ;  /* 0x0000000e000e7308 */ /* 0x000e620000001000 */
[----:B------:R-:W-:-:S07]  /*02d0*/  FSEL R17, R16, 1, P0 ;  /* 0x3f80000010117808 */ /* 0x000fce0000000000 */
[----:B------:R-:W2:Y:S01]  /*02e0*/  MUFU.RCP R15, R15 ;  /* 0x0000000f000f7308 */ /* 0x000ea20000001000 */
[----:B------:R-:W-:Y:S01]  /*02f0*/  FSEL R16, R16, 1, P1 ;  /* 0x3f80000010107808 */ /* 0x000fe20000800000 */
[----:B------:R-:W-:Y:S01]  /*0300*/  @!P2 FMUL R17, R17, 16777216 ;  /* 0x4b8000001111a820 */ /* 0x000fe20000400000 */
[----:B----4-:R-:W-:-:S03]  /*0310*/  FADD R4, R4, -R6 ;  /* 0x8000000604047221 */ /* 0x010fc60000000000 */
[----:B------:R-:W-:Y:S01]  /*0320*/  @!P3 FMUL R16, R16, 16777216 ;  /* 0x4b8000001010b820 */ /* 0x000fe20000400000 */
[----:B-1----:R-:W-:Y:S01]  /*0330*/  FMUL R17, R14, R17 ;  /* 0x000000110e117220 */ /* 0x002fe20000400000 */
[----:B------:R-:W-:-:S03]  /*0340*/  FADD R5, R5, -R7 ;  /* 0x8000000705057221 */ /* 0x000fc60000000000 */
[----:B------:R-:W-:Y:S01]  /*0350*/  FMUL R17, R4, R17 ;  /* 0x0000001104117220 */ /* 0x000fe20000400000 */
[----:B--2---:R-:W-:-:S03]  /*0360*/  FMUL R16, R15, R16 ;  /* 0x000000100f107220 */ /* 0x004fc60000400000 */
[----:B-----5:R-:W-:Y:S01]  /*0370*/  FFMA R17, R8, R17, R10 ;  /* 0x0000001108117223 */ /* 0x020fe2000000000a */
[----:B------:R-:W-:-:S04]  /*0380*/  FMUL R16, R5, R16 ;  /* 0x0000001005107220 */ /* 0x000fc80000400000 */
[----:B------:R-:W-:Y:S01]  /*0390*/  FFMA R16, R9, R16, R11 ;  /* 0x0000001009107223 */ /* 0x000fe2000000000b */
[----:B---3--:R-:W-:Y:S01]  /*03a0*/  FSETP.GEU.AND P0, PT, R17, -R12, PT ;  /* 0x8000000c1100720b */ /* 0x008fe20003f0e000 */
[----:B------:R-:W-:Y:S02]  /*03b0*/  FADD R12, R12, R17 ;  /* 0x000000110c0c7221 */ /* 0x000fe40000000000 */
[----:B------:R-:W-:Y:S01]  /*03c0*/  FADD R4, R13, R16 ;  /* 0x000000100d047221 */ /* 0x000fe20000000000 */
[----:B------:R-:W-:Y:S01]  /*03d0*/  FSETP.GEU.AND P1, PT, R16, -R13, PT ;  /* 0x8000000d1000720b */ /* 0x000fe20003f2e000 */
[----:B0-----:R-:W-:Y:S01]  /*03e0*/  IMAD.WIDE R2, R0, 0x4, R2 ;  /* 0x0000000400027825 */ /* 0x001fe200078e0202 */
[----:B------:R-:W-:Y:S02]  /*03f0*/  FSEL R12, R12, RZ, P0 ;  /* 0x000000ff0c0c7208 */ /* 0x000fe40000000000 */
[----:B------:R-:W-:-:S05]  /*0400*/  FSEL R13, R4, RZ, P1 ;  /* 0x000000ff040d7208 */ /* 0x000fca0000800000 */
[----:B------:R-:W-:Y:S01]  /*0410*/  STG.E.64 desc[UR4][R2.64], R12 ;  /* 0x0000000c02007986 */ /* 0x000fe2000c101b04 */
[----:B------:R-:W-:Y:S05]  /*0420*/  EXIT ;  /* 0x000000000000794d */ /* 0x000fea0003800000 */
.L_x_0:
[----:B------:R-:W-:-:S00]  /*0430*/  BRA `(.L_x_0) ;  /* 0xfffffffc00fc7947 */ /* 0x000fc0000383ffff */
[----:B------:R-:W-:-:S00]  /*0440*/  NOP ;  /* 0x0000000000007918 */ /* 0x000fc00000000000 */
        /* <DEDUP_REMOVED lines=11> */
.L_x_1:


//--------------------- .nv.global.init           --------------------------
	.section	.nv.global.init,"aw",@progbits
.nv.global.init:
	.type		_$_str,@object
	.size		_$_str,(_$_str_$_2 - _$_str)
_$_str:
        /*0000*/ 	.byte	0x5f, 0x5f, 0x43, 0x55, 0x44, 0x41, 0x5f, 0x46, 0x54, 0x5a, 0x00
	.type		_$_str_$_2,@object
	.size		_$_str_$_2,(.L_1 - _$_str_$_2)
_$_str_$_2:
        /*000b*/ 	.byte	0x5f, 0x5f, 0x43, 0x55, 0x44, 0x41, 0x5f, 0x50, 0x52, 0x45, 0x43, 0x5f, 0x53, 0x51, 0x52, 0x54
        /*001b*/ 	.byte	0x00
.L_1:


//--------------------- .nv.constant0.triton_poi_fused__native_batch_norm_legit_no_training_add_relu_13 --------------------------
	.section	.nv.constant0.triton_poi_fused__native_batch_norm_legit_no_training_add_relu_13,"a",@progbits
	.sectionflags	@""
	.align	4
.nv.constant0.triton_poi_fused__native_batch_norm_legit_no_training_add_relu_13:
	.zero		588
